	.headerflags	@"EF_CUDA_TEXMODE_UNIFIED EF_CUDA_64BIT_ADDRESS EF_CUDA_ACCELERATORS EF_CUDA_SM90 EF_CUDA_VIRTUAL_SM(EF_CUDA_SM90)"
	.elftype	@"ET_EXEC"


//--------------------- .nv.info                  --------------------------
	.section	.nv.info,"",@"SHT_CUDA_INFO"
	.align	4


	//----- nvinfo : EIATTR_REGCOUNT
	.align		4
        /*0000*/ 	.byte	0x04, 0x2f
        /*0002*/ 	.short	(.L_3 - .L_2)
	.align		4
.L_2:
        /*0004*/ 	.word	index@(triton_per_fused_add_div_linalg_vector_norm_mean_pow_sub_0)
        /*0008*/ 	.word	0x00000012


	//----- nvinfo : EIATTR_MIN_STACK_SIZE
	.align		4
.L_3:
        /*000c*/ 	.byte	0x04, 0x12
        /*000e*/ 	.short	(.L_5 - .L_4)
	.align		4
.L_4:
        /*0010*/ 	.word	index@(triton_per_fused_add_div_linalg_vector_norm_mean_pow_sub_0)
        /*0014*/ 	.word	0x00000000


	//----- nvinfo : EIATTR_FRAME_SIZE
	.align		4
.L_5:
        /*0018*/ 	.byte	0x04, 0x11
        /*001a*/ 	.short	(.L_7 - .L_6)
	.align		4
.L_6:
        /*001c*/ 	.word	index@(triton_per_fused_add_div_linalg_vector_norm_mean_pow_sub_0)
        /*0020*/ 	.word	0x00000000


	//----- nvinfo : EIATTR_MIN_STACK_SIZE
	.align		4
.L_7:
        /*0024*/ 	.byte	0x04, 0x12
        /*0026*/ 	.short	(.L_9 - .L_8)
	.align		4
.L_8:
        /*0028*/ 	.word	index@(triton_per_fused_add_div_linalg_vector_norm_mean_pow_sub_0)
        /*002c*/ 	.word	0x00000000
.L_9:


//--------------------- .nv.info.triton_per_fused_add_div_linalg_vector_norm_mean_pow_sub_0 --------------------------
	.section	.nv.info.triton_per_fused_add_div_linalg_vector_norm_mean_pow_sub_0,"",@"SHT_CUDA_INFO"
	.sectionflags	@""
	.align	4


	//----- nvinfo : EIATTR_CUDA_API_VERSION
	.align		4
        /*0000*/ 	.byte	0x04, 0x37
        /*0002*/ 	.short	(.L_11 - .L_10)
.L_10:
        /*0004*/ 	.word	0x0000007c


	//----- nvinfo : EIATTR_KPARAM_INFO
	.align		4
.L_11:
        /*0008*/ 	.byte	0x04, 0x17
        /*000a*/ 	.short	(.L_13 - .L_12)
.L_12:
        /*000c*/ 	.word	0x00000000
        /*0010*/ 	.short	0x0005
        /*0012*/ 	.short	0x0024
        /*0014*/ 	.byte	0x00, 0xf0, 0x11, 0x00


	//----- nvinfo : EIATTR_KPARAM_INFO
	.align		4
.L_13:
        /*0018*/ 	.byte	0x04, 0x17
        /*001a*/ 	.short	(.L_15 - .L_14)
.L_14:
        /*001c*/ 	.word	0x00000000
        /*0020*/ 	.short	0x0004
        /*0022*/ 	.short	0x0020
        /*0024*/ 	.byte	0x00, 0xf0, 0x11, 0x00


	//----- nvinfo : EIATTR_KPARAM_INFO
	.align		4
.L_15:
        /*0028*/ 	.byte	0x04, 0x17
        /*002a*/ 	.short	(.L_17 - .L_16)
.L_16:
        /*002c*/ 	.word	0x00000000
        /*0030*/ 	.short	0x0003
        /*0032*/ 	.short	0x0018
        /*0034*/ 	.byte	0x00, 0xf4, 0x21, 0x00


	//----- nvinfo : EIATTR_KPARAM_INFO
	.align		4
.L_17:
        /*0038*/ 	.byte	0x04, 0x17
        /*003a*/ 	.short	(.L_19 - .L_18)
.L_18:
        /*003c*/ 	.word	0x00000000
        /*0040*/ 	.short	0x0002
        /*0042*/ 	.short	0x0010
        /*0044*/ 	.byte	0x00, 0xf4, 0x21, 0x00


	//----- nvinfo : EIATTR_KPARAM_INFO
	.align		4
.L_19:
        /*0048*/ 	.byte	0x04, 0x17
        /*004a*/ 	.short	(.L_21 - .L_20)
.L_20:
        /*004c*/ 	.word	0x00000000
        /*0050*/ 	.short	0x0001
        /*0052*/ 	.short	0x0008
        /*0054*/ 	.byte	0x00, 0xf4, 0x21, 0x00


	//----- nvinfo : EIATTR_KPARAM_INFO
	.align		4
.L_21:
        /*0058*/ 	.byte	0x04, 0x17
        /*005a*/ 	.short	(.L_23 - .L_22)
.L_22:
        /*005c*/ 	.word	0x00000000
        /*0060*/ 	.short	0x0000
        /*0062*/ 	.short	0x0000
        /*0064*/ 	.byte	0x00, 0xf4, 0x21, 0x00


	//----- nvinfo : EIATTR_SPARSE_MMA_MASK
	.align		4
.L_23:
        /*0068*/ 	.byte	0x03, 0x50
        /*006a*/ 	.short	0x0000


	//----- nvinfo : EIATTR_MAXREG_COUNT
	.align		4
        /*006c*/ 	.byte	0x03, 0x1b
        /*006e*/ 	.short	0x00ff


	//----- nvinfo : EIATTR_COOP_GROUP_MASK_REGIDS
	.align		4
        /*0070*/ 	.byte	0x04, 0x29
        /*0072*/ 	.short	(.L_25 - .L_24)


	//   ....[0]....
.L_24:
        /*0074*/ 	.word	0xffffffff


	//   ....[1]....
        /*0078*/ 	.word	0xffffffff


	//   ....[2]....
        /*007c*/ 	.word	0xffffffff


	//   ....[3]....
        /*0080*/ 	.word	0xffffffff


	//   ....[4]....
        /*0084*/ 	.word	0xffffffff


	//   ....[5]....
        /*0088*/ 	.word	0xffffffff


	//   ....[6]....
        /*008c*/ 	.word	0xffffffff


	//   ....[7]....
        /*0090*/ 	.word	0xffffffff


	//   ....[8]....
        /*0094*/ 	.word	0xffffffff


	//   ....[9]....
        /*0098*/ 	.word	0xffffffff


	//   ....[10]....
        /*009c*/ 	.word	0xffffffff


	//   ....[11]....
        /*00a0*/ 	.word	0xffffffff


	//   ....[12]....
        /*00a4*/ 	.word	0xffffffff


	//   ....[13]....
        /*00a8*/ 	.word	0xffffffff


	//   ....[14]....
        /*00ac*/ 	.word	0xffffffff


	//   ....[15]....
        /*00b0*/ 	.word	0xffffffff


	//----- nvinfo : EIATTR_COOP_GROUP_INSTR_OFFSETS
	.align		4
.L_25:
        /*00b4*/ 	.byte	0x04, 0x28
        /*00b6*/ 	.short	(.L_27 - .L_26)


	//   ....[0]....
.L_26:
        /*00b8*/ 	.word	0x00000150


	//   ....[1]....
        /*00bc*/ 	.word	0x00000160


	//   ....[2]....
        /*00c0*/ 	.word	0x00000190


	//   ....[3]....
        /*00c4*/ 	.word	0x000001a0


	//   ....[4]....
        /*00c8*/ 	.word	0x000001d0


	//   ....[5]....
        /*00cc*/ 	.word	0x000001e0


	//   ....[6]....
        /*00d0*/ 	.word	0x00000210


	//   ....[7]....
        /*00d4*/ 	.word	0x00000230


	//   ....[8]....
        /*00d8*/ 	.word	0x00000360


	//   ....[9]....
        /*00dc*/ 	.word	0x00000390


	//   ....[10]....
        /*00e0*/ 	.word	0x000003b0


	//   ....[11]....
        /*00e4*/ 	.word	0x000003d0


	//   ....[12]....
        /*00e8*/ 	.word	0x00000400


	//   ....[13]....
        /*00ec*/ 	.word	0x00000420


	//   ....[14]....
        /*00f0*/ 	.word	0x00000460


	//   ....[15]....
        /*00f4*/ 	.word	0x00000480


	//----- nvinfo : EIATTR_EXIT_INSTR_OFFSETS
	.align		4
.L_27:
        /*00f8*/ 	.byte	0x04, 0x1c
        /*00fa*/ 	.short	(.L_29 - .L_28)


	//   ....[0]....
.L_28:
        /*00fc*/ 	.word	0x000004f0


	//   ....[1]....
        /*0100*/ 	.word	0x00000520


	//----- nvinfo : EIATTR_REQNTID
	.align		4
.L_29:
        /*0104*/ 	.byte	0x04, 0x10
        /*0106*/ 	.short	(.L_31 - .L_30)
.L_30:
        /*0108*/ 	.word	0x00000040
        /*010c*/ 	.word	0x00000001
        /*0110*/ 	.word	0x00000001


	//----- nvinfo : EIATTR_CBANK_PARAM_SIZE
	.align		4
.L_31:
        /*0114*/ 	.byte	0x03, 0x19
        /*0116*/ 	.short	0x0028


	//----- nvinfo : EIATTR_PARAM_CBANK
	.align		4
        /*0118*/ 	.byte	0x04, 0x0a
        /*011a*/ 	.short	(.L_33 - .L_32)
	.align		4
.L_32:
        /*011c*/ 	.word	index@(.nv.constant0.triton_per_fused_add_div_linalg_vector_norm_mean_pow_sub_0)
        /*0120*/ 	.short	0x0210
        /*0122*/ 	.short	0x0028


	//----- nvinfo : EIATTR_SW_WAR
	.align		4
.L_33:
        /*0124*/ 	.byte	0x04, 0x36
        /*0126*/ 	.short	(.L_35 - .L_34)
.L_34:
        /*0128*/ 	.word	0x00000008
.L_35:


//--------------------- .nv.callgraph             --------------------------
	.section	.nv.callgraph,"",@"SHT_CUDA_CALLGRAPH"
	.align	4
	.sectionentsize	8
	.align		4
        /*0000*/ 	.word	0x00000000
	.align		4
        /*0004*/ 	.word	0xffffffff
	.align		4
        /*0008*/ 	.word	0x00000000
	.align		4
        /*000c*/ 	.word	0xfffffffe
	.align		4
        /*0010*/ 	.word	0x00000000
	.align		4
        /*0014*/ 	.word	0xfffffffd
	.align		4
        /*0018*/ 	.word	0x00000000
	.align		4
        /*001c*/ 	.word	0xfffffffc


//--------------------- .nv.constant4             --------------------------
	.section	.nv.constant4,"a",@progbits
	.align	8
	.align		8
.nv.constant4:
        /*0000*/ 	.dword	_$_str
	.align		8
        /*0008*/ 	.dword	_$_str_$_2


//--------------------- .text.triton_per_fused_add_div_linalg_vector_norm_mean_pow_sub_0 --------------------------
	.section	.text.triton_per_fused_add_div_linalg_vector_norm_mean_pow_sub_0,"ax",@progbits
	.sectionflags	@"SHF_BARRIERS=1"
	.align	128
        .global         triton_per_fused_add_div_linalg_vector_norm_mean_pow_sub_0
        .type           triton_per_fused_add_div_linalg_vector_norm_mean_pow_sub_0,@function
        .size           triton_per_fused_add_div_linalg_vector_norm_mean_pow_sub_0,(.L_x_1 - triton_per_fused_add_div_linalg_vector_norm_mean_pow_sub_0)
        .other          triton_per_fused_add_div_linalg_vector_norm_mean_pow_sub_0,@"STO_CUDA_ENTRY STV_DEFAULT"
triton_per_fused_add_div_linalg_vector_norm_mean_pow_sub_0:
.text.triton_per_fused_add_div_linalg_vector_norm_mean_pow_sub_0:
[----:B------:R-:W0:Y:S02]  /*0000*/  LDC R1, c[0x0][0x28] ;  /* 0x00000a00ff017b82 */ /* 0x000e240000000800 */
[----:B------:R-:W1:Y:S01]  /*0010*/  S2R R9, SR_TID.X ;  /* 0x0000000000097919 */ /* 0x000e620000002100 */
[----:B------:R-:W2:Y:S01]  /*0020*/  LDC.64 R4, c[0x0][0x220] ;  /* 0x00008800ff047b82 */ /* 0x000ea20000000a00 */
[----:B------:R-:W-:Y:S01]  /*0030*/  ULDC.64 UR4, c[0x0][0x208] ;  /* 0x0000820000047ab9 */ /* 0x000fe20000000a00 */
[----:B------:R-:W3:Y:S06]  /*0040*/  S2R R0, SR_CTAID.X ;  /* 0x0000000000007919 */ /* 0x000eec0000002500 */
[----:B------:R-:W4:Y:S01]  /*0050*/  LDC.64 R6, c[0x0][0x228] ;  /* 0x00008a00ff067b82 */ /* 0x000f220000000a00 */
[----:B-1----:R-:W-:-:S02]  /*0060*/  LOP3.LUT R3, R9, 0xf, RZ, 0xc0, !PT ;  /* 0x0000000f09037812 */ /* 0x002fc400078ec0ff */
[C---:B---3--:R-:W-:Y:S02]  /*0070*/  ISETP.GE.AND P2, PT, R0.reuse, 0x10, PT ;  /* 0x000000100000780c */ /* 0x048fe40003f46270 */
[----:B------:R-:W-:-:S05]  /*0080*/  LEA R3, R0, R3, 0x4 ;  /* 0x0000000300037211 */ /* 0x000fca00078e20ff */
[----:B--2---:R-:W-:-:S04]  /*0090*/  IMAD.WIDE R4, R3, 0x4, R4 ;  /* 0x0000000403047825 */ /* 0x004fc800078e0204 */
[----:B----4-:R-:W-:Y:S01]  /*00a0*/  IMAD.WIDE R6, R3, 0x4, R6 ;  /* 0x0000000403067825 */ /* 0x010fe200078e0206 */
[----:B------:R-:W-:-:S06]  /*00b0*/  CS2R R2, SRZ ;  /* 0x0000000000027805 */ /* 0x000fcc000001ff00 */
[----:B------:R-:W2:Y:S04]  /*00c0*/  @!P2 LDG.E R2, desc[UR4][R4.64] ;  /* 0x000000040402a981 */ /* 0x000ea8000c1e1900 */
[----:B------:R-:W3:Y:S01]  /*00d0*/  @!P2 LDG.E R3, desc[UR4][R6.64] ;  /* 0x000000040603a981 */ /* 0x000ee2000c1e1900 */
[----:B------:R-:W-:Y:S01]  /*00e0*/  BAR.SYNC.DEFER_BLOCKING 0x0 ;  /* 0x0000000000007b1d */ /* 0x000fe20000010000 */
[----:B--2---:R-:W-:Y:S02]  /*00f0*/  SEL R2, R2, RZ, !P2 ;  /* 0x000000ff02027207 */ /* 0x004fe40005000000 */
[----:B---3--:R-:W-:-:S03]  /*0100*/  SEL R3, R3, RZ, !P2 ;  /* 0x000000ff03037207 */ /* 0x008fc60005000000 */
[----:B------:R-:W-:Y:S02]  /*0110*/  FMUL R10, R2, R2 ;  /* 0x00000002020a7220 */ /* 0x000fe40000400000 */
[----:B------:R-:W-:-:S03]  /*0120*/  FMUL R8, R3, R3 ;  /* 0x0000000303087220 */ /* 0x000fc60000400000 */
[----:B------:R-:W-:Y:S02]  /*0130*/  FSEL R10, R10, RZ, !P2 ;  /* 0x000000ff0a0a7208 */ /* 0x000fe40005000000 */
[----:B------:R-:W-:-:S03]  /*0140*/  FSEL R8, R8, RZ, !P2 ;  /* 0x000000ff08087208 */ /* 0x000fc60005000000 */
[----:B------:R-:W1:Y:S04]  /*0150*/  SHFL.BFLY PT, R13, R10, 0x8, 0x1f ;  /* 0x0d001f000a0d7f89 */ /* 0x000e6800000e0000 */
[----:B------:R-:W2:Y:S01]  /*0160*/  SHFL.BFLY PT, R11, R8, 0x8, 0x1f ;  /* 0x0d001f00080b7f89 */ /* 0x000ea200000e0000 */
[----:B-1----:R-:W-:Y:S01]  /*0170*/  FADD R13, R10, R13 ;  /* 0x0000000d0a0d7221 */ /* 0x002fe20000000000 */
[----:B--2---:R-:W-:-:S04]  /*0180*/  FADD R11, R8, R11 ;  /* 0x0000000b080b7221 */ /* 0x004fc80000000000 */
        /* <DEDUP_REMOVED lines=8> */
[----:B------:R-:W1:Y:S01]  /*0210*/  SHFL.BFLY PT, R15, R12, 0x1, 0x1f ;  /* 0x0c201f000c0f7f89 */ /* 0x000e6200000e0000 */
[----:B------:R-:W-:-:S03]  /*0220*/  FSEL R4, R2, RZ, !P2 ;  /* 0x000000ff02047208 */ /* 0x000fc60005000000 */
[----:B------:R-:W2:Y:S01]  /*0230*/  SHFL.BFLY PT, R6, R5, 0x1, 0x1f ;  /* 0x0c201f0005067f89 */ /* 0x000ea200000e0000 */
[----:B-1----:R-:W-:Y:S01]  /*0240*/  FADD R15, R12, R15 ;  /* 0x0000000f0c0f7221 */ /* 0x002fe20000000000 */
[----:B--2---:R-:W-:-:S05]  /*0250*/  FADD R6, R5, R6 ;  /* 0x0000000605067221 */ /* 0x004fca0000000000 */
[----:B------:R-:W1:Y:S08]  /*0260*/  MUFU.SQRT R15, R15 ;  /* 0x0000000f000f7308 */ /* 0x000e700000002000 */
[----:B------:R-:W2:Y:S01]  /*0270*/  MUFU.SQRT R6, R6 ;  /* 0x0000000600067308 */ /* 0x000ea20000002000 */
[----:B-1----:R-:W-:-:S05]  /*0280*/  FADD R10, R15, 9.9999999747524270788e-07 ;  /* 0x358637bd0f0a7421 */ /* 0x002fca0000000000 */
[----:B------:R-:W-:Y:S01]  /*0290*/  FSETP.GT.AND P1, PT, R10, 8.50705917302346158658e+37, PT ;  /* 0x7e8000000a00780b */ /* 0x000fe20003f24000 */
[----:B--2---:R-:W-:-:S05]  /*02a0*/  FADD R7, R6, 9.9999999747524270788e-07 ;  /* 0x358637bd06077421 */ /* 0x004fca0000000000 */
[----:B------:R-:W-:-:S07]  /*02b0*/  FSETP.GT.AND P0, PT, R7, 8.50705917302346158658e+37, PT ;  /* 0x7e8000000700780b */ /* 0x000fce0003f04000 */
[----:B------:R-:W-:Y:S01]  /*02c0*/  @P1 FMUL R10, R10, 0.25 ;  /* 0x3e8000000a0a1820 */ /* 0x000fe20000400000 */
[----:B------:R-:W-:-:S03]  /*02d0*/  @P1 FMUL R2, R2, 0.25 ;  /* 0x3e80000002021820 */ /* 0x000fc60000400000 */
[----:B------:R-:W1:Y:S02]  /*02e0*/  MUFU.RCP R11, R10 ;  /* 0x0000000a000b7308 */ /* 0x000e640000001000 */
[----:B------:R-:W-:Y:S01]  /*02f0*/  @P0 FMUL R7, R7, 0.25 ;  /* 0x3e80000007070820 */ /* 0x000fe20000400000 */
[----:B------:R-:W-:Y:S01]  /*0300*/  @P0 FMUL R3, R3, 0.25 ;  /* 0x3e80000003030820 */ /* 0x000fe20000400000 */
[----:B------:R-:W-:-:S04]  /*0310*/  LOP3.LUT P0, RZ, R9, 0x3f, RZ, 0xc0, !PT ;  /* 0x0000003f09ff7812 */ /* 0x000fc8000780c0ff */
[----:B------:R-:W2:Y:S01]  /*0320*/  MUFU.RCP R8, R7 ;  /* 0x0000000700087308 */ /* 0x000ea20000001000 */
[----:B------:R-:W-:Y:S01]  /*0330*/  ISETP.LT.AND P0, PT, R0, 0x10, !P0 ;  /* 0x000000100000780c */ /* 0x000fe20004701270 */
[----:B-1----:R-:W-:-:S04]  /*0340*/  FMUL R11, R11, R2 ;  /* 0x000000020b0b7220 */ /* 0x002fc80000400000 */
[----:B--2---:R-:W-:Y:S02]  /*0350*/  FFMA R8, R8, R3, -R11 ;  /* 0x0000000308087223 */ /* 0x004fe4000000080b */
[----:B------:R-:W1:Y:S02]  /*0360*/  SHFL.BFLY PT, R3, R4, 0x8, 0x1f ;  /* 0x0d001f0004037f89 */ /* 0x000e6400000e0000 */
[----:B------:R-:W-:-:S05]  /*0370*/  FMUL R8, R8, R8 ;  /* 0x0000000808087220 */ /* 0x000fca0000400000 */
[----:B------:R-:W-:-:S05]  /*0380*/  FSEL R11, R8, RZ, !P2 ;  /* 0x000000ff080b7208 */ /* 0x000fca0005000000 */
[----:B------:R-:W2:Y:S01]  /*0390*/  SHFL.BFLY PT, R6, R11, 0x8, 0x1f ;  /* 0x0d001f000b067f89 */ /* 0x000ea200000e0000 */
[----:B-1----:R-:W-:-:S05]  /*03a0*/  FADD R5, R4, R3 ;  /* 0x0000000304057221 */ /* 0x002fca0000000000 */
[----:B------:R-:W1:Y:S01]  /*03b0*/  SHFL.BFLY PT, R2, R5, 0x4, 0x1f ;  /* 0x0c801f0005027f89 */ /* 0x000e6200000e0000 */
[----:B--2---:R-:W-:-:S05]  /*03c0*/  FADD R10, R11, R6 ;  /* 0x000000060b0a7221 */ /* 0x004fca0000000000 */
[----:B------:R-:W2:Y:S01]  /*03d0*/  SHFL.BFLY PT, R7, R10, 0x4, 0x1f ;  /* 0x0c801f000a077f89 */ /* 0x000ea200000e0000 */
[----:B-1----:R-:W-:Y:S02]  /*03e0*/  FADD R6, R5, R2 ;  /* 0x0000000205067221 */ /* 0x002fe40000000000 */
[----:B------:R-:W1:Y:S03]  /*03f0*/  LDC.64 R4, c[0x0][0x210] ;  /* 0x00008400ff047b82 */ /* 0x000e660000000a00 */
[----:B------:R-:W3:Y:S01]  /*0400*/  SHFL.BFLY PT, R3, R6, 0x2, 0x1f ;  /* 0x0c401f0006037f89 */ /* 0x000ee200000e0000 */
[----:B--2---:R-:W-:-:S05]  /*0410*/  FADD R12, R10, R7 ;  /* 0x000000070a0c7221 */ /* 0x004fca0000000000 */
[----:B------:R-:W2:Y:S01]  /*0420*/  SHFL.BFLY PT, R13, R12, 0x2, 0x1f ;  /* 0x0c401f000c0d7f89 */ /* 0x000ea200000e0000 */
[----:B-1----:R-:W-:-:S04]  /*0430*/  IMAD.WIDE R4, R0, 0x4, R4 ;  /* 0x0000000400047825 */ /* 0x002fc800078e0204 */
[----:B---3--:R-:W-:Y:S02]  /*0440*/  FADD R7, R6, R3 ;  /* 0x0000000306077221 */ /* 0x008fe40000000000 */
[----:B------:R-:W1:Y:S03]  /*0450*/  LDC.64 R2, c[0x0][0x218] ;  /* 0x00008600ff027b82 */ /* 0x000e660000000a00 */
[----:B------:R-:W3:Y:S01]  /*0460*/  SHFL.BFLY PT, R8, R7, 0x1, 0x1f ;  /* 0x0c201f0007087f89 */ /* 0x000ee200000e0000 */
[----:B--2---:R-:W-:-:S05]  /*0470*/  FADD R13, R12, R13 ;  /* 0x0000000d0c0d7221 */ /* 0x004fca0000000000 */
[----:B------:R-:W2:Y:S01]  /*0480*/  SHFL.BFLY PT, R14, R13, 0x1, 0x1f ;  /* 0x0c201f000d0e7f89 */ /* 0x000ea200000e0000 */
[----:B-1----:R-:W-:-:S04]  /*0490*/  IMAD.WIDE R2, R0, 0x4, R2 ;  /* 0x0000000400027825 */ /* 0x002fc800078e0202 */
[----:B---3--:R-:W-:-:S04]  /*04a0*/  FADD R8, R7, R8 ;  /* 0x0000000807087221 */ /* 0x008fc80000000000 */
[----:B------:R-:W-:-:S05]  /*04b0*/  FMUL R9, R8, 0.0625 ;  /* 0x3d80000008097820 */ /* 0x000fca0000400000 */
[----:B------:R1:W-:Y:S01]  /*04c0*/  @P0 STG.E desc[UR4][R2.64], R9 ;  /* 0x0000000902000986 */ /* 0x0003e2000c101904 */
[----:B--2---:R-:W-:Y:S01]  /*04d0*/  FADD R14, R13, R14 ;  /* 0x0000000e0d0e7221 */ /* 0x004fe20000000000 */
[----:B------:R-:W-:Y:S06]  /*04e0*/  BAR.SYNC.DEFER_BLOCKING 0x0 ;  /* 0x0000000000007b1d */ /* 0x000fec0000010000 */
[----:B-1----:R-:W-:Y:S05]  /*04f0*/  @!P0 EXIT ;  /* 0x000000000000894d */ /* 0x002fea0003800000 */
[----:B------:R-:W-:-:S05]  /*0500*/  FMUL R3, R14, 0.0625 ;  /* 0x3d8000000e037820 */ /* 0x000fca0000400000 */
[----:B------:R-:W-:Y:S01]  /*0510*/  STG.E desc[UR4][R4.64], R3 ;  /* 0x0000000304007986 */ /* 0x000fe2000c101904 */
[----:B------:R-:W-:Y:S05]  /*0520*/  EXIT ;  /* 0x000000000000794d */ /* 0x000fea0003800000 */
.L_x_0:
[----:B------:R-:W-:-:S00]  /*0530*/  BRA `(.L_x_0) ;  /* 0xfffffffc00fc7947 */ /* 0x000fc0000383ffff */
[----:B------:R-:W-:-:S00]  /*0540*/  NOP ;  /* 0x0000000000007918 */ /* 0x000fc00000000000 */
        /* <DEDUP_REMOVED lines=11> */
.L_x_1:


//--------------------- .nv.global.init           --------------------------
	.section	.nv.global.init,"aw",@progbits
.nv.global.init:
	.type		_$_str,@object
	.size		_$_str,(_$_str_$_2 - _$_str)
_$_str:
        /*0000*/ 	.byte	0x5f, 0x5f, 0x43, 0x55, 0x44, 0x41, 0x5f, 0x46, 0x54, 0x5a, 0x00
	.type		_$_str_$_2,@object
	.size		_$_str_$_2,(.L_1 - _$_str_$_2)
_$_str_$_2:
        /*000b*/ 	.byte	0x5f, 0x5f, 0x43, 0x55, 0x44, 0x41, 0x5f, 0x50, 0x52, 0x45, 0x43, 0x5f, 0x53, 0x51, 0x52, 0x54
        /*001b*/ 	.byte	0x00
.L_1:


//--------------------- .nv.constant0.triton_per_fused_add_div_linalg_vector_norm_mean_pow_sub_0 --------------------------
	.section	.nv.constant0.triton_per_fused_add_div_linalg_vector_norm_mean_pow_sub_0,"a",@progbits
	.sectionflags	@""
	.align	4
.nv.constant0.triton_per_fused_add_div_linalg_vector_norm_mean_pow_sub_0:
	.zero		568
